//
// Generated by NVIDIA NVVM Compiler
//
// Compiler Build ID: CL-36424714
// Cuda compilation tools, release 13.0, V13.0.88
// Based on NVVM 20.0.0
//

.version 9.0
.target sm_100
.address_size 64

	// .globl	_Z14register_chainPfii
// _ZZ16shared_mem_chainPfiiE4smem has been demoted

.visible .entry _Z14register_chainPfii(
	.param .u64 .ptr .align 1 _Z14register_chainPfii_param_0,
	.param .u32 _Z14register_chainPfii_param_1,
	.param .u32 _Z14register_chainPfii_param_2
)
{
	.reg .pred 	%p<7>;
	.reg .b32 	%r<17>;
	.reg .b32 	%f<20>;
	.reg .b64 	%rd<5>;

	ld.param.u64 	%rd1, [_Z14register_chainPfii_param_0];
	ld.param.u32 	%r9, [_Z14register_chainPfii_param_1];
	ld.param.u32 	%r10, [_Z14register_chainPfii_param_2];
	mov.u32 	%r11, %ctaid.x;
	mov.u32 	%r12, %ntid.x;
	mov.u32 	%r13, %tid.x;
	mad.lo.s32 	%r1, %r11, %r12, %r13;
	setp.lt.s32 	%p1, %r10, 1;
	mov.f32 	%f19, 0f3F800000;
	@%p1 bra 	$L__BB0_7;
	and.b32  	%r2, %r10, 3;
	setp.lt.u32 	%p2, %r10, 4;
	mov.f32 	%f19, 0f3F800000;
	@%p2 bra 	$L__BB0_4;
	and.b32  	%r14, %r10, 2147483644;
	neg.s32 	%r15, %r14;
	mov.f32 	%f19, 0f3F800000;
$L__BB0_3:
	fma.rn.f32 	%f12, %f19, 0f3F800347, 0f38D1B717;
	fma.rn.f32 	%f13, %f12, 0f3F800347, 0f38D1B717;
	fma.rn.f32 	%f14, %f13, 0f3F800347, 0f38D1B717;
	fma.rn.f32 	%f19, %f14, 0f3F800347, 0f38D1B717;
	add.s32 	%r15, %r15, 4;
	setp.ne.s32 	%p3, %r15, 0;
	@%p3 bra 	$L__BB0_3;
$L__BB0_4:
	setp.eq.s32 	%p4, %r2, 0;
	@%p4 bra 	$L__BB0_7;
	neg.s32 	%r16, %r2;
$L__BB0_6:
	.pragma "nounroll";
	fma.rn.f32 	%f19, %f19, 0f3F800347, 0f38D1B717;
	add.s32 	%r16, %r16, 1;
	setp.ne.s32 	%p5, %r16, 0;
	@%p5 bra 	$L__BB0_6;
$L__BB0_7:
	setp.ge.s32 	%p6, %r1, %r9;
	@%p6 bra 	$L__BB0_9;
	cvta.to.global.u64 	%rd2, %rd1;
	mul.wide.s32 	%rd3, %r1, 4;
	add.s64 	%rd4, %rd2, %rd3;
	st.global.f32 	[%rd4], %f19;
$L__BB0_9:
	ret;

}
	// .globl	_Z16shared_mem_chainPfii
.visible .entry _Z16shared_mem_chainPfii(
	.param .u64 .ptr .align 1 _Z16shared_mem_chainPfii_param_0,
	.param .u32 _Z16shared_mem_chainPfii_param_1,
	.param .u32 _Z16shared_mem_chainPfii_param_2
)
{
	.reg .pred 	%p<11>;
	.reg .b32 	%r<143>;
	.reg .b32 	%f<51>;
	.reg .b64 	%rd<5>;
	// demoted variable
	.shared .align 4 .b8 _ZZ16shared_mem_chainPfiiE4smem[1024];
	ld.param.u64 	%rd1, [_Z16shared_mem_chainPfii_param_0];
	ld.param.u32 	%r7, [_Z16shared_mem_chainPfii_param_1];
	ld.param.u32 	%r8, [_Z16shared_mem_chainPfii_param_2];
	mov.u32 	%r9, %ctaid.x;
	mov.u32 	%r10, %ntid.x;
	mov.u32 	%r11, %tid.x;
	mad.lo.s32 	%r1, %r9, %r10, %r11;
	shl.b32 	%r12, %r11, 2;
	mov.u32 	%r13, _ZZ16shared_mem_chainPfiiE4smem;
	add.s32 	%r14, %r13, %r12;
	mov.b32 	%r15, 1065353216;
	st.shared.u32 	[%r14], %r15;
	bar.sync 	0;
	ld.shared.f32 	%f50, [%r14];
	setp.lt.s32 	%p1, %r8, 1;
	@%p1 bra 	$L__BB1_12;
	and.b32  	%r2, %r8, 7;
	setp.lt.u32 	%p2, %r8, 8;
	@%p2 bra 	$L__BB1_4;
	and.b32  	%r16, %r8, 2147483640;
	neg.s32 	%r142, %r16;
$L__BB1_3:
	.pragma "nounroll";
	cvt.rzi.s32.f32 	%r17, %f50;
	shr.s32 	%r18, %r17, 31;
	shr.u32 	%r19, %r18, 24;
	add.s32 	%r20, %r17, %r19;
	and.b32  	%r21, %r20, 1073741568;
	sub.s32 	%r22, %r17, %r21;
	shl.b32 	%r23, %r22, 2;
	add.s32 	%r25, %r13, %r23;
	ld.shared.f32 	%f15, [%r25];
	add.f32 	%f16, %f50, %f15;
	cvt.rzi.s32.f32 	%r26, %f16;
	shr.s32 	%r27, %r26, 31;
	shr.u32 	%r28, %r27, 24;
	add.s32 	%r29, %r26, %r28;
	and.b32  	%r30, %r29, 1073741568;
	sub.s32 	%r31, %r26, %r30;
	shl.b32 	%r32, %r31, 2;
	add.s32 	%r33, %r13, %r32;
	ld.shared.f32 	%f17, [%r33];
	add.f32 	%f18, %f16, %f17;
	cvt.rzi.s32.f32 	%r34, %f18;
	shr.s32 	%r35, %r34, 31;
	shr.u32 	%r36, %r35, 24;
	add.s32 	%r37, %r34, %r36;
	and.b32  	%r38, %r37, 1073741568;
	sub.s32 	%r39, %r34, %r38;
	shl.b32 	%r40, %r39, 2;
	add.s32 	%r41, %r13, %r40;
	ld.shared.f32 	%f19, [%r41];
	add.f32 	%f20, %f18, %f19;
	cvt.rzi.s32.f32 	%r42, %f20;
	shr.s32 	%r43, %r42, 31;
	shr.u32 	%r44, %r43, 24;
	add.s32 	%r45, %r42, %r44;
	and.b32  	%r46, %r45, 1073741568;
	sub.s32 	%r47, %r42, %r46;
	shl.b32 	%r48, %r47, 2;
	add.s32 	%r49, %r13, %r48;
	ld.shared.f32 	%f21, [%r49];
	add.f32 	%f22, %f20, %f21;
	cvt.rzi.s32.f32 	%r50, %f22;
	shr.s32 	%r51, %r50, 31;
	shr.u32 	%r52, %r51, 24;
	add.s32 	%r53, %r50, %r52;
	and.b32  	%r54, %r53, 1073741568;
	sub.s32 	%r55, %r50, %r54;
	shl.b32 	%r56, %r55, 2;
	add.s32 	%r57, %r13, %r56;
	ld.shared.f32 	%f23, [%r57];
	add.f32 	%f24, %f22, %f23;
	cvt.rzi.s32.f32 	%r58, %f24;
	shr.s32 	%r59, %r58, 31;
	shr.u32 	%r60, %r59, 24;
	add.s32 	%r61, %r58, %r60;
	and.b32  	%r62, %r61, 1073741568;
	sub.s32 	%r63, %r58, %r62;
	shl.b32 	%r64, %r63, 2;
	add.s32 	%r65, %r13, %r64;
	ld.shared.f32 	%f25, [%r65];
	add.f32 	%f26, %f24, %f25;
	cvt.rzi.s32.f32 	%r66, %f26;
	shr.s32 	%r67, %r66, 31;
	shr.u32 	%r68, %r67, 24;
	add.s32 	%r69, %r66, %r68;
	and.b32  	%r70, %r69, 1073741568;
	sub.s32 	%r71, %r66, %r70;
	shl.b32 	%r72, %r71, 2;
	add.s32 	%r73, %r13, %r72;
	ld.shared.f32 	%f27, [%r73];
	add.f32 	%f28, %f26, %f27;
	cvt.rzi.s32.f32 	%r74, %f28;
	shr.s32 	%r75, %r74, 31;
	shr.u32 	%r76, %r75, 24;
	add.s32 	%r77, %r74, %r76;
	and.b32  	%r78, %r77, 1073741568;
	sub.s32 	%r79, %r74, %r78;
	shl.b32 	%r80, %r79, 2;
	add.s32 	%r81, %r13, %r80;
	ld.shared.f32 	%f29, [%r81];
	add.f32 	%f50, %f28, %f29;
	add.s32 	%r142, %r142, 8;
	setp.ne.s32 	%p3, %r142, 0;
	@%p3 bra 	$L__BB1_3;
$L__BB1_4:
	setp.eq.s32 	%p4, %r2, 0;
	@%p4 bra 	$L__BB1_12;
	and.b32  	%r6, %r8, 3;
	setp.lt.u32 	%p5, %r2, 4;
	@%p5 bra 	$L__BB1_7;
	cvt.rzi.s32.f32 	%r82, %f50;
	shr.s32 	%r83, %r82, 31;
	shr.u32 	%r84, %r83, 24;
	add.s32 	%r85, %r82, %r84;
	and.b32  	%r86, %r85, 1073741568;
	sub.s32 	%r87, %r82, %r86;
	shl.b32 	%r88, %r87, 2;
	add.s32 	%r90, %r13, %r88;
	ld.shared.f32 	%f31, [%r90];
	add.f32 	%f32, %f50, %f31;
	cvt.rzi.s32.f32 	%r91, %f32;
	shr.s32 	%r92, %r91, 31;
	shr.u32 	%r93, %r92, 24;
	add.s32 	%r94, %r91, %r93;
	and.b32  	%r95, %r94, 1073741568;
	sub.s32 	%r96, %r91, %r95;
	shl.b32 	%r97, %r96, 2;
	add.s32 	%r98, %r13, %r97;
	ld.shared.f32 	%f33, [%r98];
	add.f32 	%f34, %f32, %f33;
	cvt.rzi.s32.f32 	%r99, %f34;
	shr.s32 	%r100, %r99, 31;
	shr.u32 	%r101, %r100, 24;
	add.s32 	%r102, %r99, %r101;
	and.b32  	%r103, %r102, 1073741568;
	sub.s32 	%r104, %r99, %r103;
	shl.b32 	%r105, %r104, 2;
	add.s32 	%r106, %r13, %r105;
	ld.shared.f32 	%f35, [%r106];
	add.f32 	%f36, %f34, %f35;
	cvt.rzi.s32.f32 	%r107, %f36;
	shr.s32 	%r108, %r107, 31;
	shr.u32 	%r109, %r108, 24;
	add.s32 	%r110, %r107, %r109;
	and.b32  	%r111, %r110, 1073741568;
	sub.s32 	%r112, %r107, %r111;
	shl.b32 	%r113, %r112, 2;
	add.s32 	%r114, %r13, %r113;
	ld.shared.f32 	%f37, [%r114];
	add.f32 	%f50, %f36, %f37;
$L__BB1_7:
	setp.eq.s32 	%p6, %r6, 0;
	@%p6 bra 	$L__BB1_12;
	setp.eq.s32 	%p7, %r6, 1;
	@%p7 bra 	$L__BB1_10;
	cvt.rzi.s32.f32 	%r115, %f50;
	shr.s32 	%r116, %r115, 31;
	shr.u32 	%r117, %r116, 24;
	add.s32 	%r118, %r115, %r117;
	and.b32  	%r119, %r118, 1073741568;
	sub.s32 	%r120, %r115, %r119;
	shl.b32 	%r121, %r120, 2;
	add.s32 	%r123, %r13, %r121;
	ld.shared.f32 	%f39, [%r123];
	add.f32 	%f40, %f50, %f39;
	cvt.rzi.s32.f32 	%r124, %f40;
	shr.s32 	%r125, %r124, 31;
	shr.u32 	%r126, %r125, 24;
	add.s32 	%r127, %r124, %r126;
	and.b32  	%r128, %r127, 1073741568;
	sub.s32 	%r129, %r124, %r128;
	shl.b32 	%r130, %r129, 2;
	add.s32 	%r131, %r13, %r130;
	ld.shared.f32 	%f41, [%r131];
	add.f32 	%f50, %f40, %f41;
$L__BB1_10:
	and.b32  	%r132, %r8, 1;
	setp.eq.b32 	%p8, %r132, 1;
	not.pred 	%p9, %p8;
	@%p9 bra 	$L__BB1_12;
	cvt.rzi.s32.f32 	%r133, %f50;
	shr.s32 	%r134, %r133, 31;
	shr.u32 	%r135, %r134, 24;
	add.s32 	%r136, %r133, %r135;
	and.b32  	%r137, %r136, 1073741568;
	sub.s32 	%r138, %r133, %r137;
	shl.b32 	%r139, %r138, 2;
	add.s32 	%r141, %r13, %r139;
	ld.shared.f32 	%f42, [%r141];
	add.f32 	%f50, %f50, %f42;
$L__BB1_12:
	setp.ge.s32 	%p10, %r1, %r7;
	@%p10 bra 	$L__BB1_14;
	cvta.to.global.u64 	%rd2, %rd1;
	mul.wide.s32 	%rd3, %r1, 4;
	add.s64 	%rd4, %rd2, %rd3;
	st.global.f32 	[%rd4], %f50;
$L__BB1_14:
	ret;

}
	// .globl	_Z16global_mem_chainPKfPfii
.visible .entry _Z16global_mem_chainPKfPfii(
	.param .u64 .ptr .align 1 _Z16global_mem_chainPKfPfii_param_0,
	.param .u64 .ptr .align 1 _Z16global_mem_chainPKfPfii_param_1,
	.param .u32 _Z16global_mem_chainPKfPfii_param_2,
	.param .u32 _Z16global_mem_chainPKfPfii_param_3
)
{
	.reg .pred 	%p<3>;
	.reg .b32 	%r<22>;
	.reg .b32 	%f<12>;
	.reg .b64 	%rd<15>;

	ld.param.u64 	%rd3, [_Z16global_mem_chainPKfPfii_param_0];
	ld.param.u64 	%rd2, [_Z16global_mem_chainPKfPfii_param_1];
	ld.param.u32 	%r6, [_Z16global_mem_chainPKfPfii_param_2];
	ld.param.u32 	%r7, [_Z16global_mem_chainPKfPfii_param_3];
	cvta.to.global.u64 	%rd1, %rd3;
	mov.u32 	%r9, %ctaid.x;
	mov.u32 	%r10, %ntid.x;
	mov.u32 	%r11, %tid.x;
	mad.lo.s32 	%r1, %r9, %r10, %r11;
	mov.f32 	%f11, 0f00000000;
	mov.b32 	%r20, 0;
	mov.u32 	%r21, %r1;
$L__BB2_1:
	rem.s32 	%r12, %r21, %r6;
	mul.wide.s32 	%rd4, %r12, 4;
	add.s64 	%rd5, %rd1, %rd4;
	ld.global.f32 	%f4, [%rd5];
	add.f32 	%f5, %f11, %f4;
	add.s32 	%r13, %r21, %r7;
	rem.s32 	%r14, %r13, %r6;
	mul.wide.s32 	%rd6, %r14, 4;
	add.s64 	%rd7, %rd1, %rd6;
	ld.global.f32 	%f6, [%rd7];
	add.f32 	%f7, %f5, %f6;
	add.s32 	%r15, %r14, %r7;
	rem.s32 	%r16, %r15, %r6;
	mul.wide.s32 	%rd8, %r16, 4;
	add.s64 	%rd9, %rd1, %rd8;
	ld.global.f32 	%f8, [%rd9];
	add.f32 	%f9, %f7, %f8;
	add.s32 	%r17, %r16, %r7;
	rem.s32 	%r18, %r17, %r6;
	mul.wide.s32 	%rd10, %r18, 4;
	add.s64 	%rd11, %rd1, %rd10;
	ld.global.f32 	%f10, [%rd11];
	add.f32 	%f11, %f9, %f10;
	add.s32 	%r19, %r18, %r7;
	rem.s32 	%r21, %r19, %r6;
	add.s32 	%r20, %r20, 4;
	setp.ne.s32 	%p1, %r20, 100;
	@%p1 bra 	$L__BB2_1;
	setp.ge.s32 	%p2, %r1, %r6;
	@%p2 bra 	$L__BB2_4;
	cvta.to.global.u64 	%rd12, %rd2;
	mul.wide.s32 	%rd13, %r1, 4;
	add.s64 	%rd14, %rd12, %rd13;
	st.global.f32 	[%rd14], %f11;
$L__BB2_4:
	ret;

}
	// .globl	_Z19global_mem_parallelPKfPfi
.visible .entry _Z19global_mem_parallelPKfPfi(
	.param .u64 .ptr .align 1 _Z19global_mem_parallelPKfPfi_param_0,
	.param .u64 .ptr .align 1 _Z19global_mem_parallelPKfPfi_param_1,
	.param .u32 _Z19global_mem_parallelPKfPfi_param_2
)
{
	.reg .pred 	%p<2>;
	.reg .b32 	%r<6>;
	.reg .b32 	%f<3>;
	.reg .b64 	%rd<8>;

	ld.param.u64 	%rd1, [_Z19global_mem_parallelPKfPfi_param_0];
	ld.param.u64 	%rd2, [_Z19global_mem_parallelPKfPfi_param_1];
	ld.param.u32 	%r2, [_Z19global_mem_parallelPKfPfi_param_2];
	mov.u32 	%r3, %ctaid.x;
	mov.u32 	%r4, %ntid.x;
	mov.u32 	%r5, %tid.x;
	mad.lo.s32 	%r1, %r3, %r4, %r5;
	setp.ge.s32 	%p1, %r1, %r2;
	@%p1 bra 	$L__BB3_2;
	cvta.to.global.u64 	%rd3, %rd1;
	cvta.to.global.u64 	%rd4, %rd2;
	mul.wide.s32 	%rd5, %r1, 4;
	add.s64 	%rd6, %rd3, %rd5;
	ld.global.f32 	%f1, [%rd6];
	add.f32 	%f2, %f1, %f1;
	add.s64 	%rd7, %rd4, %rd5;
	st.global.f32 	[%rd7], %f2;
$L__BB3_2:
	ret;

}


// ===== COMPILED SASS (sm_100) =====

	.target	sm_100

	.elftype	@"ET_EXEC"


//--------------------- .note.nv.tkinfo           --------------------------
	.section	.note.nv.tkinfo,"",@"SHT_NOTE"
	.sectionflags	@"SHF_NOTE_NV_TKINFO"
	.tkinfo
        /*0018*/ 	.word	0x00000002
        /*0030*/ 	.string	""
        /*0030*/ 	.string	"ptxas"
        /*0030*/ 	.string	"Cuda compilation tools, release 13.0, V13.0.88"
        /*0030*/ 	.string	"Build cuda_13.0.r13.0/compiler.36424714_0"
        /*0030*/ 	.string	"-arch sm_100 -m 64 "



//--------------------- .note.nv.cuinfo           --------------------------
	.section	.note.nv.cuinfo,"",@"SHT_NOTE"
	.sectionflags	@"SHF_NOTE_NV_CUINFO"
        /*0018*/ 	.short	0x0002
        /*001a*/ 	.short	0x0064
        /*001c*/ 	.short	0x0082
	.zero		2


//--------------------- .nv.info                  --------------------------
	.section	.nv.info,"",@"SHT_CUDA_INFO"
	.align	4


	//----- nvinfo : EIATTR_REGCOUNT
	.align		4
        /*0000*/ 	.byte	0x04, 0x2f
        /*0002*/ 	.short	(.L_1 - .L_0)
	.align		4
.L_0:
        /*0004*/ 	.word	index@(_Z14register_chainPfii)
        /*0008*/ 	.word	0x00000008


	//----- nvinfo : EIATTR_FRAME_SIZE
	.align		4
.L_1:
        /*000c*/ 	.byte	0x04, 0x11
        /*000e*/ 	.short	(.L_3 - .L_2)
	.align		4
.L_2:
        /*0010*/ 	.word	index@(_Z14register_chainPfii)
        /*0014*/ 	.word	0x00000000


	//----- nvinfo : EIATTR_REGCOUNT
	.align		4
.L_3:
        /*0018*/ 	.byte	0x04, 0x2f
        /*001a*/ 	.short	(.L_5 - .L_4)
	.align		4
.L_4:
        /*001c*/ 	.word	index@(_Z16shared_mem_chainPfii)
        /*0020*/ 	.word	0x00000009


	//----- nvinfo : EIATTR_FRAME_SIZE
	.align		4
.L_5:
        /*0024*/ 	.byte	0x04, 0x11
        /*0026*/ 	.short	(.L_7 - .L_6)
	.align		4
.L_6:
        /*0028*/ 	.word	index@(_Z16shared_mem_chainPfii)
        /*002c*/ 	.word	0x00000000


	//----- nvinfo : EIATTR_REGCOUNT
	.align		4
.L_7:
        /*0030*/ 	.byte	0x04, 0x2f
        /*0032*/ 	.short	(.L_9 - .L_8)
	.align		4
.L_8:
        /*0034*/ 	.word	index@(_Z16global_mem_chainPKfPfii)
        /*0038*/ 	.word	0x00000018


	//----- nvinfo : EIATTR_FRAME_SIZE
	.align		4
.L_9:
        /*003c*/ 	.byte	0x04, 0x11
        /*003e*/ 	.short	(.L_11 - .L_10)
	.align		4
.L_10:
        /*0040*/ 	.word	index@(_Z16global_mem_chainPKfPfii)
        /*0044*/ 	.word	0x00000000


	//----- nvinfo : EIATTR_REGCOUNT
	.align		4
.L_11:
        /*0048*/ 	.byte	0x04, 0x2f
        /*004a*/ 	.short	(.L_13 - .L_12)
	.align		4
.L_12:
        /*004c*/ 	.word	index@(_Z19global_mem_parallelPKfPfi)
        /*0050*/ 	.word	0x0000000a


	//----- nvinfo : EIATTR_FRAME_SIZE
	.align		4
.L_13:
        /*0054*/ 	.byte	0x04, 0x11
        /*0056*/ 	.short	(.L_15 - .L_14)
	.align		4
.L_14:
        /*0058*/ 	.word	index@(_Z19global_mem_parallelPKfPfi)
        /*005c*/ 	.word	0x00000000


	//----- nvinfo : EIATTR_MIN_STACK_SIZE
	.align		4
.L_15:
        /*0060*/ 	.byte	0x04, 0x12
        /*0062*/ 	.short	(.L_17 - .L_16)
	.align		4
.L_16:
        /*0064*/ 	.word	index@(_Z19global_mem_parallelPKfPfi)
        /*0068*/ 	.word	0x00000000


	//----- nvinfo : EIATTR_MIN_STACK_SIZE
	.align		4
.L_17:
        /*006c*/ 	.byte	0x04, 0x12
        /*006e*/ 	.short	(.L_19 - .L_18)
	.align		4
.L_18:
        /*0070*/ 	.word	index@(_Z16global_mem_chainPKfPfii)
        /*0074*/ 	.word	0x00000000


	//----- nvinfo : EIATTR_MIN_STACK_SIZE
	.align		4
.L_19:
        /*0078*/ 	.byte	0x04, 0x12
        /*007a*/ 	.short	(.L_21 - .L_20)
	.align		4
.L_20:
        /*007c*/ 	.word	index@(_Z16shared_mem_chainPfii)
        /*0080*/ 	.word	0x00000000


	//----- nvinfo : EIATTR_MIN_STACK_SIZE
	.align		4
.L_21:
        /*0084*/ 	.byte	0x04, 0x12
        /*0086*/ 	.short	(.L_23 - .L_22)
	.align		4
.L_22:
        /*0088*/ 	.word	index@(_Z14register_chainPfii)
        /*008c*/ 	.word	0x00000000
.L_23:


//--------------------- .nv.compat                --------------------------
	.section	.nv.compat,"",@"SHT_CUDA_COMPAT_INFO"
	.align	4
        /*0000*/ 	.byte	0x02, 0x09, 0x00, 0x00, 0x02, 0x02, 0x01, 0x00, 0x02, 0x05, 0x05, 0x00, 0x03, 0x07, 0x01, 0x01
        /*0010*/ 	.byte	0x02, 0x03, 0x00, 0x00, 0x02, 0x06, 0x01, 0x00, 0x04, 0x0b, 0x08, 0x00, 0x09, 0x00, 0x00, 0x00
        /*0020*/ 	.byte	0x00, 0x00, 0x00, 0x00


//--------------------- .nv.info._Z19global_mem_parallelPKfPfi --------------------------
	.section	.nv.info._Z19global_mem_parallelPKfPfi,"",@"SHT_CUDA_INFO"
	.sectionflags	@""
	.align	4


	//----- nvinfo : EIATTR_CUDA_API_VERSION
	.align		4
        /*0000*/ 	.byte	0x04, 0x37
        /*0002*/ 	.short	(.L_25 - .L_24)
.L_24:
        /*0004*/ 	.word	0x00000082


	//----- nvinfo : EIATTR_KPARAM_INFO
	.align		4
.L_25:
        /*0008*/ 	.byte	0x04, 0x17
        /*000a*/ 	.short	(.L_27 - .L_26)
.L_26:
        /*000c*/ 	.word	0x00000000
        /*0010*/ 	.short	0x0002
        /*0012*/ 	.short	0x0010
        /*0014*/ 	.byte	0x00, 0xf0, 0x11, 0x00


	//----- nvinfo : EIATTR_KPARAM_INFO
	.align		4
.L_27:
        /*0018*/ 	.byte	0x04, 0x17
        /*001a*/ 	.short	(.L_29 - .L_28)
.L_28:
        /*001c*/ 	.word	0x00000000
        /*0020*/ 	.short	0x0001
        /*0022*/ 	.short	0x0008
        /*0024*/ 	.byte	0x00, 0xf5, 0x21, 0x00


	//----- nvinfo : EIATTR_KPARAM_INFO
	.align		4
.L_29:
        /*0028*/ 	.byte	0x04, 0x17
        /*002a*/ 	.short	(.L_31 - .L_30)
.L_30:
        /*002c*/ 	.word	0x00000000
        /*0030*/ 	.short	0x0000
        /*0032*/ 	.short	0x0000
        /*0034*/ 	.byte	0x00, 0xf5, 0x21, 0x00


	//----- nvinfo : EIATTR_SPARSE_MMA_MASK
	.align		4
.L_31:
        /*0038*/ 	.byte	0x03, 0x50
        /*003a*/ 	.short	0x0000


	//----- nvinfo : EIATTR_MAXREG_COUNT
	.align		4
        /*003c*/ 	.byte	0x03, 0x1b
        /*003e*/ 	.short	0x00ff


	//----- nvinfo : EIATTR_MERCURY_ISA_VERSION
	.align		4
        /*0040*/ 	.byte	0x03, 0x5f
        /*0042*/ 	.short	0x0101


	//----- nvinfo : EIATTR_VRC_CTA_INIT_COUNT
	.align		4
        /*0044*/ 	.byte	0x02, 0x4a
	.zero		1
	.zero		1


	//----- nvinfo : EIATTR_EXIT_INSTR_OFFSETS
	.align		4
        /*0048*/ 	.byte	0x04, 0x1c
        /*004a*/ 	.short	(.L_33 - .L_32)


	//   ....[0]....
.L_32:
        /*004c*/ 	.word	0x00000070


	//   ....[1]....
        /*0050*/ 	.word	0x00000100


	//----- nvinfo : EIATTR_CBANK_PARAM_SIZE
	.align		4
.L_33:
        /*0054*/ 	.byte	0x03, 0x19
        /*0056*/ 	.short	0x0014


	//----- nvinfo : EIATTR_PARAM_CBANK
	.align		4
        /*0058*/ 	.byte	0x04, 0x0a
        /*005a*/ 	.short	(.L_35 - .L_34)
	.align		4
.L_34:
        /*005c*/ 	.word	index@(.nv.constant0._Z19global_mem_parallelPKfPfi)
        /*0060*/ 	.short	0x0380
        /*0062*/ 	.short	0x0014


	//----- nvinfo : EIATTR_SW_WAR
	.align		4
.L_35:
        /*0064*/ 	.byte	0x04, 0x36
        /*0066*/ 	.short	(.L_37 - .L_36)
.L_36:
        /*0068*/ 	.word	0x00000008
.L_37:


//--------------------- .nv.info._Z16global_mem_chainPKfPfii --------------------------
	.section	.nv.info._Z16global_mem_chainPKfPfii,"",@"SHT_CUDA_INFO"
	.sectionflags	@""
	.align	4


	//----- nvinfo : EIATTR_CUDA_API_VERSION
	.align		4
        /*0000*/ 	.byte	0x04, 0x37
        /*0002*/ 	.short	(.L_39 - .L_38)
.L_38:
        /*0004*/ 	.word	0x00000082


	//----- nvinfo : EIATTR_KPARAM_INFO
	.align		4
.L_39:
        /*0008*/ 	.byte	0x04, 0x17
        /*000a*/ 	.short	(.L_41 - .L_40)
.L_40:
        /*000c*/ 	.word	0x00000000
        /*0010*/ 	.short	0x0003
        /*0012*/ 	.short	0x0014
        /*0014*/ 	.byte	0x00, 0xf0, 0x11, 0x00


	//----- nvinfo : EIATTR_KPARAM_INFO
	.align		4
.L_41:
        /*0018*/ 	.byte	0x04, 0x17
        /*001a*/ 	.short	(.L_43 - .L_42)
.L_42:
        /*001c*/ 	.word	0x00000000
        /*0020*/ 	.short	0x0002
        /*0022*/ 	.short	0x0010
        /*0024*/ 	.byte	0x00, 0xf0, 0x11, 0x00


	//----- nvinfo : EIATTR_KPARAM_INFO
	.align		4
.L_43:
        /*0028*/ 	.byte	0x04, 0x17
        /*002a*/ 	.short	(.L_45 - .L_44)
.L_44:
        /*002c*/ 	.word	0x00000000
        /*0030*/ 	.short	0x0001
        /*0032*/ 	.short	0x0008
        /*0034*/ 	.byte	0x00, 0xf5, 0x21, 0x00


	//----- nvinfo : EIATTR_KPARAM_INFO
	.align		4
.L_45:
        /*0038*/ 	.byte	0x04, 0x17
        /*003a*/ 	.short	(.L_47 - .L_46)
.L_46:
        /*003c*/ 	.word	0x00000000
        /*0040*/ 	.short	0x0000
        /*0042*/ 	.short	0x0000
        /*0044*/ 	.byte	0x00, 0xf5, 0x21, 0x00


	//----- nvinfo : EIATTR_SPARSE_MMA_MASK
	.align		4
.L_47:
        /*0048*/ 	.byte	0x03, 0x50
        /*004a*/ 	.short	0x0000


	//----- nvinfo : EIATTR_MAXREG_COUNT
	.align		4
        /*004c*/ 	.byte	0x03, 0x1b
        /*004e*/ 	.short	0x00ff


	//----- nvinfo : EIATTR_MERCURY_ISA_VERSION
	.align		4
        /*0050*/ 	.byte	0x03, 0x5f
        /*0052*/ 	.short	0x0101


	//----- nvinfo : EIATTR_VRC_CTA_INIT_COUNT
	.align		4
        /*0054*/ 	.byte	0x02, 0x4a
	.zero		1
	.zero		1


	//----- nvinfo : EIATTR_EXIT_INSTR_OFFSETS
	.align		4
        /*0058*/ 	.byte	0x04, 0x1c
        /*005a*/ 	.short	(.L_49 - .L_48)


	//   ....[0]....
.L_48:
        /*005c*/ 	.word	0x000006f0


	//   ....[1]....
        /*0060*/ 	.word	0x00000730


	//----- nvinfo : EIATTR_CBANK_PARAM_SIZE
	.align		4
.L_49:
        /*0064*/ 	.byte	0x03, 0x19
        /*0066*/ 	.short	0x0018


	//----- nvinfo : EIATTR_PARAM_CBANK
	.align		4
        /*0068*/ 	.byte	0x04, 0x0a
        /*006a*/ 	.short	(.L_51 - .L_50)
	.align		4
.L_50:
        /*006c*/ 	.word	index@(.nv.constant0._Z16global_mem_chainPKfPfii)
        /*0070*/ 	.short	0x0380
        /*0072*/ 	.short	0x0018


	//----- nvinfo : EIATTR_SW_WAR
	.align		4
.L_51:
        /*0074*/ 	.byte	0x04, 0x36
        /*0076*/ 	.short	(.L_53 - .L_52)
.L_52:
        /*0078*/ 	.word	0x00000008
.L_53:


//--------------------- .nv.info._Z16shared_mem_chainPfii --------------------------
	.section	.nv.info._Z16shared_mem_chainPfii,"",@"SHT_CUDA_INFO"
	.sectionflags	@""
	.align	4


	//----- nvinfo : EIATTR_CUDA_API_VERSION
	.align		4
        /*0000*/ 	.byte	0x04, 0x37
        /*0002*/ 	.short	(.L_55 - .L_54)
.L_54:
        /*0004*/ 	.word	0x00000082


	//----- nvinfo : EIATTR_KPARAM_INFO
	.align		4
.L_55:
        /*0008*/ 	.byte	0x04, 0x17
        /*000a*/ 	.short	(.L_57 - .L_56)
.L_56:
        /*000c*/ 	.word	0x00000000
        /*0010*/ 	.short	0x0002
        /*0012*/ 	.short	0x000c
        /*0014*/ 	.byte	0x00, 0xf0, 0x11, 0x00


	//----- nvinfo : EIATTR_KPARAM_INFO
	.align		4
.L_57:
        /*0018*/ 	.byte	0x04, 0x17
        /*001a*/ 	.short	(.L_59 - .L_58)
.L_58:
        /*001c*/ 	.word	0x00000000
        /*0020*/ 	.short	0x0001
        /*0022*/ 	.short	0x0008
        /*0024*/ 	.byte	0x00, 0xf0, 0x11, 0x00


	//----- nvinfo : EIATTR_KPARAM_INFO
	.align		4
.L_59:
        /*0028*/ 	.byte	0x04, 0x17
        /*002a*/ 	.short	(.L_61 - .L_60)
.L_60:
        /*002c*/ 	.word	0x00000000
        /*0030*/ 	.short	0x0000
        /*0032*/ 	.short	0x0000
        /*0034*/ 	.byte	0x00, 0xf5, 0x21, 0x00


	//----- nvinfo : EIATTR_SPARSE_MMA_MASK
	.align		4
.L_61:
        /*0038*/ 	.byte	0x03, 0x50
        /*003a*/ 	.short	0x0000


	//----- nvinfo : EIATTR_MAXREG_COUNT
	.align		4
        /*003c*/ 	.byte	0x03, 0x1b
        /*003e*/ 	.short	0x00ff


	//----- nvinfo : EIATTR_NUM_BARRIERS
	.align		4
        /*0040*/ 	.byte	0x02, 0x4c
        /*0042*/ 	.byte	0x01
	.zero		1


	//----- nvinfo : EIATTR_MERCURY_ISA_VERSION
	.align		4
        /*0044*/ 	.byte	0x03, 0x5f
        /*0046*/ 	.short	0x0101


	//----- nvinfo : EIATTR_VRC_CTA_INIT_COUNT
	.align		4
        /*0048*/ 	.byte	0x02, 0x4a
	.zero		1
	.zero		1


	//----- nvinfo : EIATTR_EXIT_INSTR_OFFSETS
	.align		4
        /*004c*/ 	.byte	0x04, 0x1c
        /*004e*/ 	.short	(.L_63 - .L_62)


	//   ....[0]....
.L_62:
        /*0050*/ 	.word	0x000009e0


	//   ....[1]....
        /*0054*/ 	.word	0x00000a30


	//----- nvinfo : EIATTR_CBANK_PARAM_SIZE
	.align		4
.L_63:
        /*0058*/ 	.byte	0x03, 0x19
        /*005a*/ 	.short	0x0010


	//----- nvinfo : EIATTR_PARAM_CBANK
	.align		4
        /*005c*/ 	.byte	0x04, 0x0a
        /*005e*/ 	.short	(.L_65 - .L_64)
	.align		4
.L_64:
        /*0060*/ 	.word	index@(.nv.constant0._Z16shared_mem_chainPfii)
        /*0064*/ 	.short	0x0380
        /*0066*/ 	.short	0x0010


	//----- nvinfo : EIATTR_SW_WAR
	.align		4
.L_65:
        /*0068*/ 	.byte	0x04, 0x36
        /*006a*/ 	.short	(.L_67 - .L_66)
.L_66:
        /*006c*/ 	.word	0x00000008
.L_67:


//--------------------- .nv.info._Z14register_chainPfii --------------------------
	.section	.nv.info._Z14register_chainPfii,"",@"SHT_CUDA_INFO"
	.sectionflags	@""
	.align	4


	//----- nvinfo : EIATTR_CUDA_API_VERSION
	.align		4
        /*0000*/ 	.byte	0x04, 0x37
        /*0002*/ 	.short	(.L_69 - .L_68)
.L_68:
        /*0004*/ 	.word	0x00000082


	//----- nvinfo : EIATTR_KPARAM_INFO
	.align		4
.L_69:
        /*0008*/ 	.byte	0x04, 0x17
        /*000a*/ 	.short	(.L_71 - .L_70)
.L_70:
        /*000c*/ 	.word	0x00000000
        /*0010*/ 	.short	0x0002
        /*0012*/ 	.short	0x000c
        /*0014*/ 	.byte	0x00, 0xf0, 0x11, 0x00


	//----- nvinfo : EIATTR_KPARAM_INFO
	.align		4
.L_71:
        /*0018*/ 	.byte	0x04, 0x17
        /*001a*/ 	.short	(.L_73 - .L_72)
.L_72:
        /*001c*/ 	.word	0x00000000
        /*0020*/ 	.short	0x0001
        /*0022*/ 	.short	0x0008
        /*0024*/ 	.byte	0x00, 0xf0, 0x11, 0x00


	//----- nvinfo : EIATTR_KPARAM_INFO
	.align		4
.L_73:
        /*0028*/ 	.byte	0x04, 0x17
        /*002a*/ 	.short	(.L_75 - .L_74)
.L_74:
        /*002c*/ 	.word	0x00000000
        /*0030*/ 	.short	0x0000
        /*0032*/ 	.short	0x0000
        /*0034*/ 	.byte	0x00, 0xf5, 0x21, 0x00


	//----- nvinfo : EIATTR_SPARSE_MMA_MASK
	.align		4
.L_75:
        /*0038*/ 	.byte	0x03, 0x50
        /*003a*/ 	.short	0x0000


	//----- nvinfo : EIATTR_MAXREG_COUNT
	.align		4
        /*003c*/ 	.byte	0x03, 0x1b
        /*003e*/ 	.short	0x00ff


	//----- nvinfo : EIATTR_MERCURY_ISA_VERSION
	.align		4
        /*0040*/ 	.byte	0x03, 0x5f
        /*0042*/ 	.short	0x0101


	//----- nvinfo : EIATTR_VRC_CTA_INIT_COUNT
	.align		4
        /*0044*/ 	.byte	0x02, 0x4a
	.zero		1
	.zero		1


	//----- nvinfo : EIATTR_EXIT_INSTR_OFFSETS
	.align		4
        /*0048*/ 	.byte	0x04, 0x1c
        /*004a*/ 	.short	(.L_77 - .L_76)


	//   ....[0]....
.L_76:
        /*004c*/ 	.word	0x000004d0


	//   ....[1]....
        /*0050*/ 	.word	0x00000520


	//----- nvinfo : EIATTR_CBANK_PARAM_SIZE
	.align		4
.L_77:
        /*0054*/ 	.byte	0x03, 0x19
        /*0056*/ 	.short	0x0010


	//----- nvinfo : EIATTR_PARAM_CBANK
	.align		4
        /*0058*/ 	.byte	0x04, 0x0a
        /*005a*/ 	.short	(.L_79 - .L_78)
	.align		4
.L_78:
        /*005c*/ 	.word	index@(.nv.constant0._Z14register_chainPfii)
        /*0060*/ 	.short	0x0380
        /*0062*/ 	.short	0x0010


	//----- nvinfo : EIATTR_SW_WAR
	.align		4
.L_79:
        /*0064*/ 	.byte	0x04, 0x36
        /*0066*/ 	.short	(.L_81 - .L_80)
.L_80:
        /*0068*/ 	.word	0x00000008
.L_81:


//--------------------- .nv.callgraph             --------------------------
	.section	.nv.callgraph,"",@"SHT_CUDA_CALLGRAPH"
	.align	4
	.sectionentsize	8
	.align		4
        /*0000*/ 	.word	0x00000000
	.align		4
        /*0004*/ 	.word	0xffffffff
	.align		4
        /*0008*/ 	.word	0x00000000
	.align		4
        /*000c*/ 	.word	0xfffffffe
	.align		4
        /*0010*/ 	.word	0x00000000
	.align		4
        /*0014*/ 	.word	0xfffffffd
	.align		4
        /*0018*/ 	.word	0x00000000
	.align		4
        /*001c*/ 	.word	0xfffffffc


//--------------------- .text._Z19global_mem_parallelPKfPfi --------------------------
	.section	.text._Z19global_mem_parallelPKfPfi,"ax",@progbits
	.align	128
        .global         _Z19global_mem_parallelPKfPfi
        .type           _Z19global_mem_parallelPKfPfi,@function
        .size           _Z19global_mem_parallelPKfPfi,(.L_x_18 - _Z19global_mem_parallelPKfPfi)
        .other          _Z19global_mem_parallelPKfPfi,@"STO_CUDA_ENTRY STV_DEFAULT"
_Z19global_mem_parallelPKfPfi:
.text._Z19global_mem_parallelPKfPfi:
[----:B------:R-:W-:Y:S01]  /*0000*/  LDC R1, c[0x0][0x37c] ;  /* 0x0000df00ff017b82 */ /* 0x000fe20000000800 */
[----:B------:R-:W0:Y:S07]  /*0010*/  S2R R0, SR_TID.X ;  /* 0x0000000000007919 */ /* 0x000e2e0000002100 */
[----:B------:R-:W0:Y:S01]  /*0020*/  S2UR UR4, SR_CTAID.X ;  /* 0x00000000000479c3 */ /* 0x000e220000002500 */
[----:B------:R-:W1:Y:S07]  /*0030*/  LDCU UR5, c[0x0][0x390] ;  /* 0x00007200ff0577ac */ /* 0x000e6e0008000800 */
[----:B------:R-:W0:Y:S02]  /*0040*/  LDC R7, c[0x0][0x360] ;  /* 0x0000d800ff077b82 */ /* 0x000e240000000800 */
[----:B0-----:R-:W-:-:S05]  /*0050*/  IMAD R7, R7, UR4, R0 ;  /* 0x0000000407077c24 */ /* 0x001fca000f8e0200 */
[----:B-1----:R-:W-:-:S13]  /*0060*/  ISETP.GE.AND P0, PT, R7, UR5, PT ;  /* 0x0000000507007c0c */ /* 0x002fda000bf06270 */
[----:B------:R-:W-:Y:S05]  /*0070*/  @P0 EXIT ;  /* 0x000000000000094d */ /* 0x000fea0003800000 */
[----:B------:R-:W0:Y:S01]  /*0080*/  LDC.64 R2, c[0x0][0x380] ;  /* 0x0000e000ff027b82 */ /* 0x000e220000000a00 */
[----:B------:R-:W1:Y:S07]  /*0090*/  LDCU.64 UR4, c[0x0][0x358] ;  /* 0x00006b00ff0477ac */ /* 0x000e6e0008000a00 */
[----:B------:R-:W2:Y:S01]  /*00a0*/  LDC.64 R4, c[0x0][0x388] ;  /* 0x0000e200ff047b82 */ /* 0x000ea20000000a00 */
[----:B0-----:R-:W-:-:S06]  /*00b0*/  IMAD.WIDE R2, R7, 0x4, R2 ;  /* 0x0000000407027825 */ /* 0x001fcc00078e0202 */
[----:B-1----:R-:W3:Y:S01]  /*00c0*/  LDG.E R2, desc[UR4][R2.64] ;  /* 0x0000000402027981 */ /* 0x002ee2000c1e1900 */
[----:B--2---:R-:W-:-:S04]  /*00d0*/  IMAD.WIDE R4, R7, 0x4, R4 ;  /* 0x0000000407047825 */ /* 0x004fc800078e0204 */
[----:B---3--:R-:W-:-:S05]  /*00e0*/  FADD R7, R2, R2 ;  /* 0x0000000202077221 */ /* 0x008fca0000000000 */
[----:B------:R-:W-:Y:S01]  /*00f0*/  STG.E desc[UR4][R4.64], R7 ;  /* 0x0000000704007986 */ /* 0x000fe2000c101904 */
[----:B------:R-:W-:Y:S05]  /*0100*/  EXIT ;  /* 0x000000000000794d */ /* 0x000fea0003800000 */
.L_x_0:
[----:B------:R-:W-:-:S00]  /*0110*/  BRA `(.L_x_0) ;  /* 0xfffffffc00fc7947 */ /* 0x000fc0000383ffff */
[----:B------:R-:W-:-:S00]  /*0120*/  NOP ;  /* 0x0000000000007918 */ /* 0x000fc00000000000 */
        /* <DEDUP_REMOVED lines=13> */
.L_x_18:


//--------------------- .text._Z16global_mem_chainPKfPfii --------------------------
	.section	.text._Z16global_mem_chainPKfPfii,"ax",@progbits
	.align	128
        .global         _Z16global_mem_chainPKfPfii
        .type           _Z16global_mem_chainPKfPfii,@function
        .size           _Z16global_mem_chainPKfPfii,(.L_x_19 - _Z16global_mem_chainPKfPfii)
        .other          _Z16global_mem_chainPKfPfii,@"STO_CUDA_ENTRY STV_DEFAULT"
_Z16global_mem_chainPKfPfii:
.text._Z16global_mem_chainPKfPfii:
[----:B------:R-:W-:Y:S08]  /*0000*/  LDC R1, c[0x0][0x37c] ;  /* 0x0000df00ff017b82 */ /* 0x000ff00000000800 */
[----:B------:R-:W0:Y:S01]  /*0010*/  LDC R0, c[0x0][0x390] ;  /* 0x0000e400ff007b82 */ /* 0x000e220000000800 */
[----:B------:R-:W1:Y:S01]  /*0020*/  S2R R6, SR_TID.X ;  /* 0x0000000000067919 */ /* 0x000e620000002100 */
[----:B------:R-:W2:Y:S01]  /*0030*/  LDCU.64 UR6, c[0x0][0x358] ;  /* 0x00006b00ff0677ac */ /* 0x000ea20008000a00 */
[----:B------:R-:W3:Y:S05]  /*0040*/  LDCU UR5, c[0x0][0x394] ;  /* 0x00007280ff0577ac */ /* 0x000eea0008000800 */
[----:B------:R-:W1:Y:S08]  /*0050*/  S2UR UR4, SR_CTAID.X ;  /* 0x00000000000479c3 */ /* 0x000e700000002500 */
[----:B------:R-:W1:Y:S01]  /*0060*/  LDC R5, c[0x0][0x360] ;  /* 0x0000d800ff057b82 */ /* 0x000e620000000800 */
[----:B0-----:R-:W-:-:S07]  /*0070*/  IABS R0, R0 ;  /* 0x0000000000007213 */ /* 0x001fce0000000000 */
[----:B------:R-:W0:Y:S01]  /*0080*/  LDC R7, c[0x0][0x390] ;  /* 0x0000e400ff077b82 */ /* 0x000e220000000800 */
[----:B------:R-:W4:Y:S07]  /*0090*/  I2F.RP R4, R0 ;  /* 0x0000000000047306 */ /* 0x000f2e0000209400 */
[----:B------:R-:W0:Y:S01]  /*00a0*/  LDC.64 R2, c[0x0][0x380] ;  /* 0x0000e000ff027b82 */ /* 0x000e220000000a00 */
[----:B----4-:R-:W4:Y:S02]  /*00b0*/  MUFU.RCP R4, R4 ;  /* 0x0000000400047308 */ /* 0x010f240000001000 */
[----:B----4-:R-:W-:-:S02]  /*00c0*/  VIADD R8, R4, 0xffffffe ;  /* 0x0ffffffe04087836 */ /* 0x010fc40000000000 */
[----:B-1----:R-:W-:Y:S01]  /*00d0*/  IMAD R4, R5, UR4, R6 ;  /* 0x0000000405047c24 */ /* 0x002fe2000f8e0206 */
[----:B------:R-:W-:-:S03]  /*00e0*/  UMOV UR4, URZ ;  /* 0x000000ff00047c82 */ /* 0x000fc60008000000 */
[----:B------:R1:W4:Y:S01]  /*00f0*/  F2I.FTZ.U32.TRUNC.NTZ R9, R8 ;  /* 0x0000000800097305 */ /* 0x000322000021f000 */
[----:B------:R-:W-:Y:S02]  /*0100*/  IMAD.MOV.U32 R5, RZ, RZ, RZ ;  /* 0x000000ffff057224 */ /* 0x000fe400078e00ff */
[----:B------:R-:W-:Y:S02]  /*0110*/  IMAD.MOV.U32 R10, RZ, RZ, R4 ;  /* 0x000000ffff0a7224 */ /* 0x000fe400078e0004 */
[----:B-1----:R-:W-:Y:S02]  /*0120*/  HFMA2 R8, -RZ, RZ, 0, 0 ;  /* 0x00000000ff087431 */ /* 0x002fe400000001ff */
[----:B----4-:R-:W-:-:S04]  /*0130*/  IMAD.MOV R11, RZ, RZ, -R9 ;  /* 0x000000ffff0b7224 */ /* 0x010fc800078e0a09 */
[----:B------:R-:W-:-:S04]  /*0140*/  IMAD R11, R11, R0, RZ ;  /* 0x000000000b0b7224 */ /* 0x000fc800078e02ff */
[----:B0-23--:R-:W-:-:S07]  /*0150*/  IMAD.HI.U32 R8, R9, R11, R8 ;  /* 0x0000000b09087227 */ /* 0x00dfce00078e0008 */
.L_x_1:
[----:B------:R-:W-:Y:S02]  /*0160*/  IABS R6, R7 ;  /* 0x0000000700067213 */ /* 0x000fe40000000000 */
[----:B------:R-:W-:Y:S02]  /*0170*/  IABS R11, R10 ;  /* 0x0000000a000b7213 */ /* 0x000fe40000000000 */
[----:B------:R-:W0:Y:S01]  /*0180*/  I2F.RP R13, R6 ;  /* 0x00000006000d7306 */ /* 0x000e220000209400 */
[----:B------:R-:W-:Y:S02]  /*0190*/  IADD3 R12, PT, PT, R10, UR5, RZ ;  /* 0x000000050a0c7c10 */ /* 0x000fe4000fffe0ff */
[----:B------:R-:W-:Y:S02]  /*01a0*/  IMAD.HI.U32 R8, R8, R11, RZ ;  /* 0x0000000b08087227 */ /* 0x000fe400078e00ff */
[----:B------:R-:W-:Y:S02]  /*01b0*/  IABS R14, R12 ;  /* 0x0000000c000e7213 */ /* 0x000fe40000000000 */
[----:B------:R-:W-:Y:S01]  /*01c0*/  IMAD.MOV R8, RZ, RZ, -R8 ;  /* 0x000000ffff087224 */ /* 0x000fe200078e0a08 */
[----:B------:R-:W-:-:S03]  /*01d0*/  ISETP.GE.AND P2, PT, R12, RZ, PT ;  /* 0x000000ff0c00720c */ /* 0x000fc60003f46270 */
[----:B------:R-:W-:Y:S02]  /*01e0*/  IMAD R11, R6, R8, R11 ;  /* 0x00000008060b7224 */ /* 0x000fe400078e020b */
[----:B------:R-:W-:Y:S01]  /*01f0*/  IMAD.MOV.U32 R8, RZ, RZ, RZ ;  /* 0x000000ffff087224 */ /* 0x000fe200078e00ff */
[----:B0-----:R-:W0:Y:S02]  /*0200*/  MUFU.RCP R13, R13 ;  /* 0x0000000d000d7308 */ /* 0x001e240000001000 */
[----:B------:R-:W-:-:S13]  /*0210*/  ISETP.GT.U32.AND P0, PT, R0, R11, PT ;  /* 0x0000000b0000720c */ /* 0x000fda0003f04070 */
[----:B------:R-:W-:Y:S01]  /*0220*/  @!P0 IMAD.IADD R11, R11, 0x1, -R6 ;  /* 0x000000010b0b8824 */ /* 0x000fe200078e0a06 */
[----:B0-----:R-:W-:-:S04]  /*0230*/  IADD3 R9, PT, PT, R13, 0xffffffe, RZ ;  /* 0x0ffffffe0d097810 */ /* 0x001fc80007ffe0ff */
[----:B------:R-:W-:Y:S01]  /*0240*/  ISETP.GT.U32.AND P0, PT, R0, R11, PT ;  /* 0x0000000b0000720c */ /* 0x000fe20003f04070 */
[----:B------:R-:W-:Y:S01]  /*0250*/  IMAD.MOV.U32 R0, RZ, RZ, R6 ;  /* 0x000000ffff007224 */ /* 0x000fe200078e0006 */
[----:B------:R-:W0:Y:S11]  /*0260*/  F2I.FTZ.U32.TRUNC.NTZ R9, R9 ;  /* 0x0000000900097305 */ /* 0x000e36000021f000 */
[----:B------:R-:W-:Y:S01]  /*0270*/  @!P0 IADD3 R11, PT, PT, R11, -R6, RZ ;  /* 0x800000060b0b8210 */ /* 0x000fe20007ffe0ff */
[----:B0-----:R-:W-:-:S04]  /*0280*/  IMAD.MOV R15, RZ, RZ, -R9 ;  /* 0x000000ffff0f7224 */ /* 0x001fc800078e0a09 */
[----:B------:R-:W-:-:S04]  /*0290*/  IMAD R13, R15, R6, RZ ;  /* 0x000000060f0d7224 */ /* 0x000fc800078e02ff */
[----:B------:R-:W-:Y:S01]  /*02a0*/  IMAD.HI.U32 R8, R9, R13, R8 ;  /* 0x0000000d09087227 */ /* 0x000fe200078e0008 */
[----:B------:R-:W-:-:S05]  /*02b0*/  MOV R13, R14 ;  /* 0x0000000e000d7202 */ /* 0x000fca0000000f00 */
[----:B------:R-:W-:-:S05]  /*02c0*/  IMAD.HI.U32 R9, R8, R13, RZ ;  /* 0x0000000d08097227 */ /* 0x000fca00078e00ff */
[----:B------:R-:W-:-:S05]  /*02d0*/  IADD3 R9, PT, PT, -R9, RZ, RZ ;  /* 0x000000ff09097210 */ /* 0x000fca0007ffe1ff */
[----:B------:R-:W-:-:S05]  /*02e0*/  IMAD R9, R6, R9, R13 ;  /* 0x0000000906097224 */ /* 0x000fca00078e020d */
[----:B------:R-:W-:-:S13]  /*02f0*/  ISETP.GT.U32.AND P1, PT, R0, R9, PT ;  /* 0x000000090000720c */ /* 0x000fda0003f24070 */
[----:B------:R-:W-:-:S04]  /*0300*/  @!P1 IADD3 R9, PT, PT, R9, -R6, RZ ;  /* 0x8000000609099210 */ /* 0x000fc80007ffe0ff */
[----:B------:R-:W-:-:S13]  /*0310*/  ISETP.GT.U32.AND P1, PT, R0, R9, PT ;  /* 0x000000090000720c */ /* 0x000fda0003f24070 */
[----:B------:R-:W-:Y:S01]  /*0320*/  @!P1 IMAD.IADD R9, R9, 0x1, -R6 ;  /* 0x0000000109099824 */ /* 0x000fe200078e0a06 */
[----:B------:R-:W-:-:S04]  /*0330*/  ISETP.NE.AND P1, PT, R7, RZ, PT ;  /* 0x000000ff0700720c */ /* 0x000fc80003f25270 */
[----:B------:R-:W-:Y:S02]  /*0340*/  MOV R12, R9 ;  /* 0x00000009000c7202 */ /* 0x000fe40000000f00 */
[----:B------:R-:W-:-:S03]  /*0350*/  LOP3.LUT R9, RZ, R7, RZ, 0x33, !PT ;  /* 0x00000007ff097212 */ /* 0x000fc600078e33ff */
[----:B------:R-:W-:-:S05]  /*0360*/  @!P2 IMAD.MOV R12, RZ, RZ, -R12 ;  /* 0x000000ffff0ca224 */ /* 0x000fca00078e0a0c */
[----:B------:R-:W-:-:S04]  /*0370*/  SEL R13, R9, R12, !P1 ;  /* 0x0000000c090d7207 */ /* 0x000fc80004800000 */
[----:B------:R-:W-:-:S04]  /*0380*/  IADD3 R14, PT, PT, R13, UR5, RZ ;  /* 0x000000050d0e7c10 */ /* 0x000fc8000fffe0ff */
[----:B------:R-:W-:Y:S02]  /*0390*/  IABS R15, R14 ;  /* 0x0000000e000f7213 */ /* 0x000fe40000000000 */
[----:B------:R-:W-:-:S03]  /*03a0*/  ISETP.GE.AND P3, PT, R14, RZ, PT ;  /* 0x000000ff0e00720c */ /* 0x000fc60003f66270 */
[----:B------:R-:W-:-:S04]  /*03b0*/  IMAD.HI.U32 R12, R8, R15, RZ ;  /* 0x0000000f080c7227 */ /* 0x000fc800078e00ff */
[----:B------:R-:W-:-:S04]  /*03c0*/  IMAD.MOV R12, RZ, RZ, -R12 ;  /* 0x000000ffff0c7224 */ /* 0x000fc800078e0a0c */
[----:B------:R-:W-:-:S05]  /*03d0*/  IMAD R15, R6, R12, R15 ;  /* 0x0000000c060f7224 */ /* 0x000fca00078e020f */
[----:B------:R-:W-:-:S13]  /*03e0*/  ISETP.GT.U32.AND P2, PT, R0, R15, PT ;  /* 0x0000000f0000720c */ /* 0x000fda0003f44070 */
[----:B------:R-:W-:-:S04]  /*03f0*/  @!P2 IADD3 R15, PT, PT, R15, -R6, RZ ;  /* 0x800000060f0fa210 */ /* 0x000fc80007ffe0ff */
[----:B------:R-:W-:-:S13]  /*0400*/  ISETP.GT.U32.AND P2, PT, R0, R15, PT ;  /* 0x0000000f0000720c */ /* 0x000fda0003f44070 */
[----:B------:R-:W-:Y:S01]  /*0410*/  @!P2 IMAD.IADD R15, R15, 0x1, -R6 ;  /* 0x000000010f0fa824 */ /* 0x000fe200078e0a06 */
[----:B------:R-:W-:-:S04]  /*0420*/  ISETP.GE.AND P2, PT, R10, RZ, PT ;  /* 0x000000ff0a00720c */ /* 0x000fc80003f46270 */
[----:B------:R-:W-:-:S04]  /*0430*/  @!P3 IADD3 R15, PT, PT, -R15, RZ, RZ ;  /* 0x000000ff0f0fb210 */ /* 0x000fc80007ffe1ff */
[----:B------:R-:W-:-:S05]  /*0440*/  SEL R17, R9, R15, !P1 ;  /* 0x0000000f09117207 */ /* 0x000fca0004800000 */
[----:B------:R-:W-:Y:S02]  /*0450*/  VIADD R14, R17, UR5 ;  /* 0x00000005110e7c36 */ /* 0x000fe40008000000 */
[----:B------:R-:W-:-:S03]  /*0460*/  @!P2 IMAD.MOV R11, RZ, RZ, -R11 ;  /* 0x000000ffff0ba224 */ /* 0x000fc600078e0a0b */
[----:B------:R-:W-:Y:S02]  /*0470*/  IABS R19, R14 ;  /* 0x0000000e00137213 */ /* 0x000fe40000000000 */
[----:B------:R-:W-:Y:S02]  /*0480*/  ISETP.GE.AND P2, PT, R14, RZ, PT ;  /* 0x000000ff0e00720c */ /* 0x000fe40003f46270 */
[----:B------:R-:W-:Y:S01]  /*0490*/  SEL R15, R9, R11, !P1 ;  /* 0x0000000b090f7207 */ /* 0x000fe20004800000 */
[----:B------:R-:W-:-:S04]  /*04a0*/  IMAD.HI.U32 R12, R8, R19, RZ ;  /* 0x00000013080c7227 */ /* 0x000fc800078e00ff */
[----:B------:R-:W-:Y:S01]  /*04b0*/  IMAD.WIDE R14, R15, 0x4, R2 ;  /* 0x000000040f0e7825 */ /* 0x000fe200078e0202 */
[----:B------:R-:W-:-:S03]  /*04c0*/  IADD3 R12, PT, PT, -R12, RZ, RZ ;  /* 0x000000ff0c0c7210 */ /* 0x000fc60007ffe1ff */
[----:B------:R-:W-:Y:S02]  /*04d0*/  IMAD.WIDE R10, R13, 0x4, R2 ;  /* 0x000000040d0a7825 */ /* 0x000fe400078e0202 */
[----:B------:R0:W2:Y:S02]  /*04e0*/  LDG.E R14, desc[UR6][R14.64] ;  /* 0x000000060e0e7981 */ /* 0x0000a4000c1e1900 */
[----:B------:R-:W-:Y:S02]  /*04f0*/  IMAD R19, R6, R12, R19 ;  /* 0x0000000c06137224 */ /* 0x000fe400078e0213 */
[----:B------:R-:W3:Y:S03]  /*0500*/  LDG.E R10, desc[UR6][R10.64] ;  /* 0x000000060a0a7981 */ /* 0x000ee6000c1e1900 */
[----:B------:R-:W-:-:S13]  /*0510*/  ISETP.GT.U32.AND P3, PT, R0, R19, PT ;  /* 0x000000130000720c */ /* 0x000fda0003f64070 */
[----:B------:R-:W-:-:S05]  /*0520*/  @!P3 IMAD.IADD R19, R19, 0x1, -R6 ;  /* 0x000000011313b824 */ /* 0x000fca00078e0a06 */
[----:B------:R-:W-:Y:S01]  /*0530*/  ISETP.GT.U32.AND P0, PT, R0, R19, PT ;  /* 0x000000130000720c */ /* 0x000fe20003f04070 */
[----:B------:R-:W-:-:S06]  /*0540*/  IMAD.WIDE R12, R17, 0x4, R2 ;  /* 0x00000004110c7825 */ /* 0x000fcc00078e0202 */
[----:B------:R-:W4:Y:S06]  /*0550*/  LDG.E R12, desc[UR6][R12.64] ;  /* 0x000000060c0c7981 */ /* 0x000f2c000c1e1900 */
[----:B------:R-:W-:-:S05]  /*0560*/  @!P0 IADD3 R19, PT, PT, R19, -R6, RZ ;  /* 0x8000000613138210 */ /* 0x000fca0007ffe0ff */
[----:B------:R-:W-:-:S05]  /*0570*/  @!P2 IMAD.MOV R19, RZ, RZ, -R19 ;  /* 0x000000ffff13a224 */ /* 0x000fca00078e0a13 */
[----:B------:R-:W-:-:S05]  /*0580*/  SEL R19, R9, R19, !P1 ;  /* 0x0000001309137207 */ /* 0x000fca0004800000 */
[----:B------:R-:W-:-:S06]  /*0590*/  IMAD.WIDE R16, R19, 0x4, R2 ;  /* 0x0000000413107825 */ /* 0x000fcc00078e0202 */
[----:B------:R-:W5:Y:S01]  /*05a0*/  LDG.E R16, desc[UR6][R16.64] ;  /* 0x0000000610107981 */ /* 0x000f62000c1e1900 */
[----:B------:R-:W-:-:S04]  /*05b0*/  IADD3 R19, PT, PT, R19, UR5, RZ ;  /* 0x0000000513137c10 */ /* 0x000fc8000fffe0ff */
[----:B------:R-:W-:-:S05]  /*05c0*/  IABS R21, R19 ;  /* 0x0000001300157213 */ /* 0x000fca0000000000 */
[----:B------:R-:W-:-:S04]  /*05d0*/  IMAD.HI.U32 R18, R8, R21, RZ ;  /* 0x0000001508127227 */ /* 0x000fc800078e00ff */
[----:B------:R-:W-:-:S04]  /*05e0*/  IMAD.MOV R18, RZ, RZ, -R18 ;  /* 0x000000ffff127224 */ /* 0x000fc800078e0a12 */
[----:B0-----:R-:W-:-:S05]  /*05f0*/  IMAD R15, R6, R18, R21 ;  /* 0x00000012060f7224 */ /* 0x001fca00078e0215 */
[----:B------:R-:W-:Y:S02]  /*0600*/  ISETP.GT.U32.AND P0, PT, R0, R15, PT ;  /* 0x0000000f0000720c */ /* 0x000fe40003f04070 */
[----:B------:R-:W-:-:S11]  /*0610*/  ISETP.GE.AND P2, PT, R19, RZ, PT ;  /* 0x000000ff1300720c */ /* 0x000fd60003f46270 */
[----:B------:R-:W-:-:S04]  /*0620*/  @!P0 IADD3 R15, PT, PT, R15, -R6, RZ ;  /* 0x800000060f0f8210 */ /* 0x000fc80007ffe0ff */
[----:B------:R-:W-:Y:S01]  /*0630*/  ISETP.GT.U32.AND P0, PT, R0, R15, PT ;  /* 0x0000000f0000720c */ /* 0x000fe20003f04070 */
[----:B------:R-:W-:-:S04]  /*0640*/  UIADD3 UR4, UPT, UPT, UR4, 0x4, URZ ;  /* 0x0000000404047890 */ /* 0x000fc8000fffe0ff */
[----:B------:R-:W-:-:S08]  /*0650*/  UISETP.NE.AND UP0, UPT, UR4, 0x64, UPT ;  /* 0x000000640400788c */ /* 0x000fd0000bf05270 */
[----:B------:R-:W-:-:S05]  /*0660*/  @!P0 IMAD.IADD R15, R15, 0x1, -R6 ;  /* 0x000000010f0f8824 */ /* 0x000fca00078e0a06 */
[----:B------:R-:W-:Y:S01]  /*0670*/  @!P2 IADD3 R15, PT, PT, -R15, RZ, RZ ;  /* 0x000000ff0f0fa210 */ /* 0x000fe20007ffe1ff */
[----:B--2---:R-:W-:-:S04]  /*0680*/  FADD R5, R14, R5 ;  /* 0x000000050e057221 */ /* 0x004fc80000000000 */
[----:B---3--:R-:W-:Y:S01]  /*0690*/  FADD R5, R5, R10 ;  /* 0x0000000a05057221 */ /* 0x008fe20000000000 */
[----:B------:R-:W-:-:S03]  /*06a0*/  SEL R10, R9, R15, !P1 ;  /* 0x0000000f090a7207 */ /* 0x000fc60004800000 */
[----:B----4-:R-:W-:-:S04]  /*06b0*/  FADD R5, R5, R12 ;  /* 0x0000000c05057221 */ /* 0x010fc80000000000 */
[----:B-----5:R-:W-:Y:S01]  /*06c0*/  FADD R5, R5, R16 ;  /* 0x0000001005057221 */ /* 0x020fe20000000000 */
[----:B------:R-:W-:Y:S06]  /*06d0*/  BRA.U UP0, `(.L_x_1) ;  /* 0xfffffff900a07547 */ /* 0x000fec000b83ffff */
[----:B------:R-:W-:-:S13]  /*06e0*/  ISETP.GE.AND P0, PT, R4, R7, PT ;  /* 0x000000070400720c */ /* 0x000fda0003f06270 */
[----:B------:R-:W-:Y:S05]  /*06f0*/  @P0 EXIT ;  /* 0x000000000000094d */ /* 0x000fea0003800000 */
[----:B------:R-:W0:Y:S02]  /*0700*/  LDC.64 R2, c[0x0][0x388] ;  /* 0x0000e200ff027b82 */ /* 0x000e240000000a00 */
[----:B0-----:R-:W-:-:S05]  /*0710*/  IMAD.WIDE R2, R4, 0x4, R2 ;  /* 0x0000000404027825 */ /* 0x001fca00078e0202 */
[----:B------:R-:W-:Y:S01]  /*0720*/  STG.E desc[UR6][R2.64], R5 ;  /* 0x0000000502007986 */ /* 0x000fe2000c101906 */
[----:B------:R-:W-:Y:S05]  /*0730*/  EXIT ;  /* 0x000000000000794d */ /* 0x000fea0003800000 */
.L_x_2:
        /* <DEDUP_REMOVED lines=12> */
.L_x_19:


//--------------------- .text._Z16shared_mem_chainPfii --------------------------
	.section	.text._Z16shared_mem_chainPfii,"ax",@progbits
	.align	128
        .global         _Z16shared_mem_chainPfii
        .type           _Z16shared_mem_chainPfii,@function
        .size           _Z16shared_mem_chainPfii,(.L_x_20 - _Z16shared_mem_chainPfii)
        .other          _Z16shared_mem_chainPfii,@"STO_CUDA_ENTRY STV_DEFAULT"
_Z16shared_mem_chainPfii:
.text._Z16shared_mem_chainPfii:
[----:B------:R-:W-:Y:S01]  /*0000*/  LDC R1, c[0x0][0x37c] ;  /* 0x0000df00ff017b82 */ /* 0x000fe20000000800 */
[----:B------:R-:W0:Y:S07]  /*0010*/  S2R R5, SR_TID.X ;  /* 0x0000000000057919 */ /* 0x000e2e0000002100 */
[----:B------:R-:W1:Y:S01]  /*0020*/  S2UR UR5, SR_CgaCtaId ;  /* 0x00000000000579c3 */ /* 0x000e620000008800 */
[----:B------:R-:W-:Y:S01]  /*0030*/  UMOV UR4, 0x400 ;  /* 0x0000040000047882 */ /* 0x000fe20000000000 */
[----:B------:R-:W-:Y:S01]  /*0040*/  IMAD.MOV.U32 R4, RZ, RZ, 0x3f800000 ;  /* 0x3f800000ff047424 */ /* 0x000fe200078e00ff */
[----:B------:R-:W2:Y:S05]  /*0050*/  LDCU UR6, c[0x0][0x38c] ;  /* 0x00007180ff0677ac */ /* 0x000eaa0008000800 */
[----:B------:R-:W3:Y:S01]  /*0060*/  LDC R0, c[0x0][0x360] ;  /* 0x0000d800ff007b82 */ /* 0x000ee20000000800 */
[----:B--2---:R-:W-:-:S02]  /*0070*/  UISETP.GE.AND UP0, UPT, UR6, 0x1, UPT ;  /* 0x000000010600788c */ /* 0x004fc4000bf06270 */
[----:B-1----:R-:W-:-:S05]  /*0080*/  ULEA UR4, UR5, UR4, 0x18 ;  /* 0x0000000405047291 */ /* 0x002fca000f8ec0ff */
[----:B------:R-:W3:Y:S01]  /*0090*/  S2UR UR5, SR_CTAID.X ;  /* 0x00000000000579c3 */ /* 0x000ee20000002500 */
[----:B0-----:R-:W-:-:S05]  /*00a0*/  LEA R3, R5, UR4, 0x2 ;  /* 0x0000000405037c11 */ /* 0x001fca000f8e10ff */
[----:B------:R0:W-:Y:S02]  /*00b0*/  STS [R3], R4 ;  /* 0x0000000403007388 */ /* 0x0001e40000000800 */
[----:B------:R-:W-:Y:S01]  /*00c0*/  BAR.SYNC.DEFER_BLOCKING 0x0 ;  /* 0x0000000000007b1d */ /* 0x000fe20000010000 */
[----:B---3--:R-:W-:-:S05]  /*00d0*/  IMAD R0, R0, UR5, R5 ;  /* 0x0000000500007c24 */ /* 0x008fca000f8e0205 */
[----:B------:R0:W1:Y:S01]  /*00e0*/  LDS R2, [R3] ;  /* 0x0000000003027984 */ /* 0x0000620000000800 */
[----:B------:R-:W-:Y:S05]  /*00f0*/  BRA.U !UP0, `(.L_x_3) ;  /* 0x0000000908307547 */ /* 0x000fea000b800000 */
[----:B------:R-:W-:Y:S02]  /*0100*/  UISETP.GE.U32.AND UP1, UPT, UR6, 0x8, UPT ;  /* 0x000000080600788c */ /* 0x000fe4000bf26070 */
[----:B------:R-:W-:-:S04]  /*0110*/  ULOP3.LUT UR7, UR6, 0x7, URZ, 0xc0, !UPT ;  /* 0x0000000706077892 */ /* 0x000fc8000f8ec0ff */
[----:B------:R-:W-:-:S03]  /*0120*/  UISETP.NE.AND UP0, UPT, UR7, URZ, UPT ;  /* 0x000000ff0700728c */ /* 0x000fc6000bf05270 */
[----:B------:R-:W-:Y:S08]  /*0130*/  BRA.U !UP1, `(.L_x_4) ;  /* 0x0000000509147547 */ /* 0x000ff0000b800000 */
[----:B------:R-:W-:-:S04]  /*0140*/  ULOP3.LUT UR5, UR6, 0x7ffffff8, URZ, 0xc0, !UPT ;  /* 0x7ffffff806057892 */ /* 0x000fc8000f8ec0ff */
[----:B------:R-:W-:-:S12]  /*0150*/  UIADD3 UR5, UPT, UPT, -UR5, URZ, URZ ;  /* 0x000000ff05057290 */ /* 0x000fd8000fffe1ff */
.L_x_5:
[----:B01----:R-:W0:Y:S01]  /*0160*/  F2I.TRUNC.NTZ R3, R2 ;  /* 0x0000000200037305 */ /* 0x003e22000020f100 */
[----:B------:R-:W-:-:S04]  /*0170*/  UIADD3 UR5, UPT, UPT, UR5, 0x8, URZ ;  /* 0x0000000805057890 */ /* 0x000fc8000fffe0ff */
[----:B------:R-:W-:Y:S01]  /*0180*/  UISETP.NE.AND UP1, UPT, UR5, URZ, UPT ;  /* 0x000000ff0500728c */ /* 0x000fe2000bf25270 */
[----:B0-----:R-:W-:-:S04]  /*0190*/  SHF.R.S32.HI R4, RZ, 0x1f, R3 ;  /* 0x0000001fff047819 */ /* 0x001fc80000011403 */
[----:B------:R-:W-:-:S04]  /*01a0*/  LEA.HI R4, R4, R3, RZ, 0x8 ;  /* 0x0000000304047211 */ /* 0x000fc800078f40ff */
[----:B------:R-:W-:-:S05]  /*01b0*/  LOP3.LUT R4, R4, 0x3fffff00, RZ, 0xc0, !PT ;  /* 0x3fffff0004047812 */ /* 0x000fca00078ec0ff */
[----:B------:R-:W-:-:S05]  /*01c0*/  IMAD.IADD R4, R3, 0x1, -R4 ;  /* 0x0000000103047824 */ /* 0x000fca00078e0a04 */
[----:B------:R-:W-:-:S05]  /*01d0*/  LEA R4, R4, UR4, 0x2 ;  /* 0x0000000404047c11 */ /* 0x000fca000f8e10ff */
[----:B------:R-:W0:Y:S02]  /*01e0*/  LDS R3, [R4] ;  /* 0x0000000004037984 */ /* 0x000e240000000800 */
[----:B0-----:R-:W-:-:S04]  /*01f0*/  FADD R3, R3, R2 ;  /* 0x0000000203037221 */ /* 0x001fc80000000000 */
[----:B------:R-:W0:Y:S02]  /*0200*/  F2I.TRUNC.NTZ R5, R3 ;  /* 0x0000000300057305 */ /* 0x000e24000020f100 */
[----:B0-----:R-:W-:-:S04]  /*0210*/  SHF.R.S32.HI R6, RZ, 0x1f, R5 ;  /* 0x0000001fff067819 */ /* 0x001fc80000011405 */
[----:B------:R-:W-:-:S04]  /*0220*/  LEA.HI R6, R6, R5, RZ, 0x8 ;  /* 0x0000000506067211 */ /* 0x000fc800078f40ff */
[----:B------:R-:W-:-:S05]  /*0230*/  LOP3.LUT R6, R6, 0x3fffff00, RZ, 0xc0, !PT ;  /* 0x3fffff0006067812 */ /* 0x000fca00078ec0ff */
[----:B------:R-:W-:-:S05]  /*0240*/  IMAD.IADD R6, R5, 0x1, -R6 ;  /* 0x0000000105067824 */ /* 0x000fca00078e0a06 */
[----:B------:R-:W-:-:S06]  /*0250*/  LEA R6, R6, UR4, 0x2 ;  /* 0x0000000406067c11 */ /* 0x000fcc000f8e10ff */
[----:B------:R-:W0:Y:S02]  /*0260*/  LDS R6, [R6] ;  /* 0x0000000006067984 */ /* 0x000e240000000800 */
[----:B0-----:R-:W-:-:S04]  /*0270*/  FADD R2, R3, R6 ;  /* 0x0000000603027221 */ /* 0x001fc80000000000 */
[----:B------:R-:W0:Y:S02]  /*0280*/  F2I.TRUNC.NTZ R5, R2 ;  /* 0x0000000200057305 */ /* 0x000e24000020f100 */
        /* <DEDUP_REMOVED lines=46> */
[----:B0-----:R-:W-:Y:S01]  /*0570*/  FADD R2, R3, R6 ;  /* 0x0000000603027221 */ /* 0x001fe20000000000 */
[----:B------:R-:W-:Y:S06]  /*0580*/  BRA.U UP1, `(.L_x_5) ;  /* 0xfffffff901f47547 */ /* 0x000fec000b83ffff */
.L_x_4:
[----:B------:R-:W-:Y:S05]  /*0590*/  BRA.U !UP0, `(.L_x_3) ;  /* 0x0000000508087547 */ /* 0x000fea000b800000 */
[----:B------:R-:W-:Y:S02]  /*05a0*/  UISETP.GE.U32.AND UP0, UPT, UR7, 0x4, UPT ;  /* 0x000000040700788c */ /* 0x000fe4000bf06070 */
[----:B------:R-:W-:-:S04]  /*05b0*/  ULOP3.LUT UR8, UR6, 0x3, URZ, 0xc0, !UPT ;  /* 0x0000000306087892 */ /* 0x000fc8000f8ec0ff */
[----:B------:R-:W-:-:S03]  /*05c0*/  UISETP.NE.AND UP1, UPT, UR8, URZ, UPT ;  /* 0x000000ff0800728c */ /* 0x000fc6000bf25270 */
[----:B------:R-:W-:Y:S08]  /*05d0*/  BRA.U !UP0, `(.L_x_6) ;  /* 0x0000000108807547 */ /* 0x000ff0000b800000 */
[----:B01----:R-:W0:Y:S02]  /*05e0*/  F2I.TRUNC.NTZ R3, R2 ;  /* 0x0000000200037305 */ /* 0x003e24000020f100 */
        /* <DEDUP_REMOVED lines=30> */
[----:B0-----:R-:W-:-:S07]  /*07d0*/  FADD R2, R3, R6 ;  /* 0x0000000603027221 */ /* 0x001fce0000000000 */
.L_x_6:
[----:B------:R-:W-:Y:S05]  /*07e0*/  BRA.U !UP1, `(.L_x_3) ;  /* 0x0000000109747547 */ /* 0x000fea000b800000 */
[----:B------:R-:W-:Y:S02]  /*07f0*/  UISETP.NE.AND UP0, UPT, UR8, 0x1, UPT ;  /* 0x000000010800788c */ /* 0x000fe4000bf05270 */
[----:B------:R-:W-:-:S04]  /*0800*/  ULOP3.LUT UR5, UR6, 0x1, URZ, 0xc0, !UPT ;  /* 0x0000000106057892 */ /* 0x000fc8000f8ec0ff */
[----:B------:R-:W-:-:S03]  /*0810*/  UISETP.NE.U32.AND UP1, UPT, UR5, 0x1, UPT ;  /* 0x000000010500788c */ /* 0x000fc6000bf25070 */
        /* <DEDUP_REMOVED lines=17> */
.L_x_7:
[----:B------:R-:W-:Y:S05]  /*0930*/  BRA.U UP1, `(.L_x_3) ;  /* 0x0000000101207547 */ /* 0x000fea000b800000 */
[----:B01----:R-:W0:Y:S02]  /*0940*/  F2I.TRUNC.NTZ R3, R2 ;  /* 0x0000000200037305 */ /* 0x003e24000020f100 */
[----:B0-----:R-:W-:-:S04]  /*0950*/  SHF.R.S32.HI R4, RZ, 0x1f, R3 ;  /* 0x0000001fff047819 */ /* 0x001fc80000011403 */
[----:B------:R-:W-:-:S04]  /*0960*/  LEA.HI R4, R4, R3, RZ, 0x8 ;  /* 0x0000000304047211 */ /* 0x000fc800078f40ff */
[----:B------:R-:W-:-:S05]  /*0970*/  LOP3.LUT R4, R4, 0x3fffff00, RZ, 0xc0, !PT ;  /* 0x3fffff0004047812 */ /* 0x000fca00078ec0ff */
[----:B------:R-:W-:-:S05]  /*0980*/  IMAD.IADD R4, R3, 0x1, -R4 ;  /* 0x0000000103047824 */ /* 0x000fca00078e0a04 */
[----:B------:R-:W-:-:S05]  /*0990*/  LEA R4, R4, UR4, 0x2 ;  /* 0x0000000404047c11 */ /* 0x000fca000f8e10ff */
[----:B------:R-:W0:Y:S02]  /*09a0*/  LDS R3, [R4] ;  /* 0x0000000004037984 */ /* 0x000e240000000800 */
[----:B0-----:R-:W-:-:S07]  /*09b0*/  FADD R2, R2, R3 ;  /* 0x0000000302027221 */ /* 0x001fce0000000000 */
.L_x_3:
[----:B------:R-:W2:Y:S02]  /*09c0*/  LDCU UR4, c[0x0][0x388] ;  /* 0x00007100ff0477ac */ /* 0x000ea40008000800 */
[----:B--2---:R-:W-:-:S13]  /*09d0*/  ISETP.GE.AND P0, PT, R0, UR4, PT ;  /* 0x0000000400007c0c */ /* 0x004fda000bf06270 */
[----:B------:R-:W-:Y:S05]  /*09e0*/  @P0 EXIT ;  /* 0x000000000000094d */ /* 0x000fea0003800000 */
[----:B0-----:R-:W0:Y:S01]  /*09f0*/  LDC.64 R4, c[0x0][0x380] ;  /* 0x0000e000ff047b82 */ /* 0x001e220000000a00 */
[----:B------:R-:W1:Y:S01]  /*0a00*/  LDCU.64 UR4, c[0x0][0x358] ;  /* 0x00006b00ff0477ac */ /* 0x000e620008000a00 */
[----:B0-----:R-:W-:-:S05]  /*0a10*/  IMAD.WIDE R4, R0, 0x4, R4 ;  /* 0x0000000400047825 */ /* 0x001fca00078e0204 */
[----:B-1----:R-:W-:Y:S01]  /*0a20*/  STG.E desc[UR4][R4.64], R2 ;  /* 0x0000000204007986 */ /* 0x002fe2000c101904 */
[----:B------:R-:W-:Y:S05]  /*0a30*/  EXIT ;  /* 0x000000000000794d */ /* 0x000fea0003800000 */
.L_x_8:
        /* <DEDUP_REMOVED lines=12> */
.L_x_20:


//--------------------- .text._Z14register_chainPfii --------------------------
	.section	.text._Z14register_chainPfii,"ax",@progbits
	.align	128
        .global         _Z14register_chainPfii
        .type           _Z14register_chainPfii,@function
        .size           _Z14register_chainPfii,(.L_x_21 - _Z14register_chainPfii)
        .other          _Z14register_chainPfii,@"STO_CUDA_ENTRY STV_DEFAULT"
_Z14register_chainPfii:
.text._Z14register_chainPfii:
[----:B------:R-:W-:Y:S01]  /*0000*/  LDC R1, c[0x0][0x37c] ;  /* 0x0000df00ff017b82 */ /* 0x000fe20000000800 */
[----:B------:R-:W0:Y:S01]  /*0010*/  S2R R3, SR_TID.X ;  /* 0x0000000000037919 */ /* 0x000e220000002100 */
[----:B------:R-:W1:Y:S06]  /*0020*/  LDCU UR5, c[0x0][0x38c] ;  /* 0x00007180ff0577ac */ /* 0x000e6c0008000800 */
[----:B------:R-:W0:Y:S01]  /*0030*/  S2UR UR4, SR_CTAID.X ;  /* 0x00000000000479c3 */ /* 0x000e220000002500 */
[----:B------:R-:W-:-:S07]  /*0040*/  HFMA2 R5, -RZ, RZ, 1.875, 0 ;  /* 0x3f800000ff057431 */ /* 0x000fce00000001ff */
[----:B------:R-:W0:Y:S01]  /*0050*/  LDC R0, c[0x0][0x360] ;  /* 0x0000d800ff007b82 */ /* 0x000e220000000800 */
[----:B-1----:R-:W-:Y:S01]  /*0060*/  UISETP.GE.AND UP0, UPT, UR5, 0x1, UPT ;  /* 0x000000010500788c */ /* 0x002fe2000bf06270 */
[----:B0-----:R-:W-:-:S08]  /*0070*/  IMAD R0, R0, UR4, R3 ;  /* 0x0000000400007c24 */ /* 0x001fd0000f8e0203 */
[----:B------:R-:W-:Y:S05]  /*0080*/  BRA.U !UP0, `(.L_x_9) ;  /* 0x0000000508087547 */ /* 0x000fea000b800000 */
[----:B------:R-:W-:Y:S01]  /*0090*/  UISETP.GE.U32.AND UP0, UPT, UR5, 0x4, UPT ;  /* 0x000000040500788c */ /* 0x000fe2000bf06070 */
[----:B------:R-:W-:Y:S01]  /*00a0*/  MOV R5, 0x3f800000 ;  /* 0x3f80000000057802 */ /* 0x000fe20000000f00 */
[----:B------:R-:W-:-:S07]  /*00b0*/  ULOP3.LUT UR4, UR5, 0x3, URZ, 0xc0, !UPT ;  /* 0x0000000305047892 */ /* 0x000fce000f8ec0ff */
[----:B------:R-:W-:Y:S05]  /*00c0*/  BRA.U !UP0, `(.L_x_10) ;  /* 0x0000000108d87547 */ /* 0x000fea000b800000 */
[----:B------:R-:W-:Y:S01]  /*00d0*/  ULOP3.LUT UR5, UR5, 0x7ffffffc, URZ, 0xc0, !UPT ;  /* 0x7ffffffc05057892 */ /* 0x000fe2000f8ec0ff */
[----:B------:R-:W-:-:S03]  /*00e0*/  MOV R5, 0x3f800000 ;  /* 0x3f80000000057802 */ /* 0x000fc60000000f00 */
[----:B------:R-:W-:-:S04]  /*00f0*/  UIADD3 UR5, UPT, UPT, -UR5, URZ, URZ ;  /* 0x000000ff05057290 */ /* 0x000fc8000fffe1ff */
[----:B------:R-:W-:-:S09]  /*0100*/  UISETP.GE.AND UP0, UPT, UR5, URZ, UPT ;  /* 0x000000ff0500728c */ /* 0x000fd2000bf06270 */
[----:B------:R-:W-:Y:S05]  /*0110*/  BRA.U UP0, `(.L_x_11) ;  /* 0x0000000100a47547 */ /* 0x000fea000b800000 */
[----:B------:R-:W-:Y:S02]  /*0120*/  UIADD3 UR6, UPT, UPT, -UR5, URZ, URZ ;  /* 0x000000ff05067290 */ /* 0x000fe4000fffe1ff */
[----:B------:R-:W-:Y:S02]  /*0130*/  UPLOP3.LUT UP0, UPT, UPT, UPT, UPT, 0x80, 0x8 ;  /* 0x000000000008789c */ /* 0x000fe40003f0f070 */
[----:B------:R-:W-:-:S09]  /*0140*/  UISETP.GT.AND UP1, UPT, UR6, 0xc, UPT ;  /* 0x0000000c0600788c */ /* 0x000fd2000bf24270 */
[----:B------:R-:W-:Y:S05]  /*0150*/  BRA.U !UP1, `(.L_x_12) ;  /* 0x0000000109547547 */ /* 0x000fea000b800000 */
[----:B------:R-:W-:Y:S01]  /*0160*/  HFMA2 R2, -RZ, RZ, 1.875, 5.0008296966552734375e-05 ;  /* 0x3f800347ff027431 */ /* 0x000fe200000001ff */
[----:B------:R-:W-:-:S11]  /*0170*/  UPLOP3.LUT UP0, UPT, UPT, UPT, UPT, 0x40, 0x4 ;  /* 0x000000000004789c */ /* 0x000fd60003f0e870 */
.L_x_13:
[----:B------:R-:W-:Y:S01]  /*0180*/  FFMA R5, R5, R2, 9.9999997473787516356e-05 ;  /* 0x38d1b71705057423 */ /* 0x000fe20000000002 */
[----:B------:R-:W-:-:S03]  /*0190*/  UIADD3 UR5, UPT, UPT, UR5, 0x10, URZ ;  /* 0x0000001005057890 */ /* 0x000fc6000fffe0ff */
[----:B------:R-:W-:Y:S01]  /*01a0*/  FFMA R5, R5, R2, 9.9999997473787516356e-05 ;  /* 0x38d1b71705057423 */ /* 0x000fe20000000002 */
[----:B------:R-:W-:-:S03]  /*01b0*/  UISETP.GE.AND UP1, UPT, UR5, -0xc, UPT ;  /* 0xfffffff40500788c */ /* 0x000fc6000bf26270 */
[----:B------:R-:W-:-:S04]  /*01c0*/  FFMA R5, R5, R2, 9.9999997473787516356e-05 ;  /* 0x38d1b71705057423 */ /* 0x000fc80000000002 */
        /* <DEDUP_REMOVED lines=12> */
[----:B------:R-:W-:Y:S01]  /*0290*/  FFMA R5, R5, R2, 9.9999997473787516356e-05 ;  /* 0x38d1b71705057423 */ /* 0x000fe20000000002 */
[----:B------:R-:W-:Y:S06]  /*02a0*/  BRA.U !UP1, `(.L_x_13) ;  /* 0xfffffffd09b47547 */ /* 0x000fec000b83ffff */
.L_x_12:
[----:B------:R-:W-:-:S04]  /*02b0*/  UIADD3 UR6, UPT, UPT, -UR5, URZ, URZ ;  /* 0x000000ff05067290 */ /* 0x000fc8000fffe1ff */
[----:B------:R-:W-:-:S09]  /*02c0*/  UISETP.GT.AND UP1, UPT, UR6, 0x4, UPT ;  /* 0x000000040600788c */ /* 0x000fd2000bf24270 */
[----:B------:R-:W-:Y:S05]  /*02d0*/  BRA.U !UP1, `(.L_x_14) ;  /* 0x00000001092c7547 */ /* 0x000fea000b800000 */
[----:B------:R-:W-:Y:S01]  /*02e0*/  MOV R2, 0x3f800347 ;  /* 0x3f80034700027802 */ /* 0x000fe20000000f00 */
[----:B------:R-:W-:Y:S02]  /*02f0*/  UPLOP3.LUT UP0, UPT, UPT, UPT, UPT, 0x40, 0x4 ;  /* 0x000000000004789c */ /* 0x000fe40003f0e870 */
[----:B------:R-:W-:Y:S02]  /*0300*/  UIADD3 UR5, UPT, UPT, UR5, 0x8, URZ ;  /* 0x0000000805057890 */ /* 0x000fe4000fffe0ff */
[----:B------:R-:W-:-:S04]  /*0310*/  FFMA R5, R5, R2, 9.9999997473787516356e-05 ;  /* 0x38d1b71705057423 */ /* 0x000fc80000000002 */
[----:B------:R-:W-:-:S04]  /*0320*/  FFMA R5, R5, R2, 9.9999997473787516356e-05 ;  /* 0x38d1b71705057423 */ /* 0x000fc80000000002 */
[----:B------:R-:W-:-:S04]  /*0330*/  FFMA R5, R5, R2, 9.9999997473787516356e-05 ;  /* 0x38d1b71705057423 */ /* 0x000fc80000000002 */
[----:B------:R-:W-:-:S04]  /*0340*/  FFMA R5, R5, R2, 9.9999997473787516356e-05 ;  /* 0x38d1b71705057423 */ /* 0x000fc80000000002 */
[----:B------:R-:W-:-:S04]  /*0350*/  FFMA R5, R5, R2, 9.9999997473787516356e-05 ;  /* 0x38d1b71705057423 */ /* 0x000fc80000000002 */
[----:B------:R-:W-:-:S04]  /*0360*/  FFMA R5, R5, R2, 9.9999997473787516356e-05 ;  /* 0x38d1b71705057423 */ /* 0x000fc80000000002 */
[----:B------:R-:W-:-:S04]  /*0370*/  FFMA R5, R5, R2, 9.9999997473787516356e-05 ;  /* 0x38d1b71705057423 */ /* 0x000fc80000000002 */
[----:B------:R-:W-:-:S07]  /*0380*/  FFMA R5, R5, R2, 9.9999997473787516356e-05 ;  /* 0x38d1b71705057423 */ /* 0x000fce0000000002 */
.L_x_14:
[----:B------:R-:W-:-:S09]  /*0390*/  UISETP.NE.OR UP0, UPT, UR5, URZ, UP0 ;  /* 0x000000ff0500728c */ /* 0x000fd20008705670 */
[----:B------:R-:W-:Y:S05]  /*03a0*/  BRA.U !UP0, `(.L_x_10) ;  /* 0x0000000108207547 */ /* 0x000fea000b800000 */
.L_x_11:
[----:B------:R-:W-:-:S07]  /*03b0*/  HFMA2 R2, -RZ, RZ, 1.875, 5.0008296966552734375e-05 ;  /* 0x3f800347ff027431 */ /* 0x000fce00000001ff */
.L_x_15:
[----:B------:R-:W-:Y:S01]  /*03c0*/  UIADD3 UR5, UPT, UPT, UR5, 0x4, URZ ;  /* 0x0000000405057890 */ /* 0x000fe2000fffe0ff */
[----:B------:R-:W-:-:S03]  /*03d0*/  FFMA R5, R5, R2, 9.9999997473787516356e-05 ;  /* 0x38d1b71705057423 */ /* 0x000fc60000000002 */
[----:B------:R-:W-:Y:S01]  /*03e0*/  UISETP.NE.AND UP0, UPT, UR5, URZ, UPT ;  /* 0x000000ff0500728c */ /* 0x000fe2000bf05270 */
[----:B------:R-:W-:-:S04]  /*03f0*/  FFMA R5, R5, R2, 9.9999997473787516356e-05 ;  /* 0x38d1b71705057423 */ /* 0x000fc80000000002 */
[----:B------:R-:W-:-:S04]  /*0400*/  FFMA R5, R5, R2, 9.9999997473787516356e-05 ;  /* 0x38d1b71705057423 */ /* 0x000fc80000000002 */
[----:B------:R-:W-:Y:S01]  /*0410*/  FFMA R5, R5, R2, 9.9999997473787516356e-05 ;  /* 0x38d1b71705057423 */ /* 0x000fe20000000002 */
[----:B------:R-:W-:Y:S06]  /*0420*/  BRA.U UP0, `(.L_x_15) ;  /* 0xfffffffd00e47547 */ /* 0x000fec000b83ffff */
.L_x_10:
[----:B------:R-:W-:-:S09]  /*0430*/  UISETP.NE.AND UP0, UPT, UR4, URZ, UPT ;  /* 0x000000ff0400728c */ /* 0x000fd2000bf05270 */
[----:B------:R-:W-:Y:S05]  /*0440*/  BRA.U !UP0, `(.L_x_9) ;  /* 0x0000000108187547 */ /* 0x000fea000b800000 */
[----:B------:R-:W-:Y:S01]  /*0450*/  MOV R2, 0x3f800347 ;  /* 0x3f80034700027802 */ /* 0x000fe20000000f00 */
[----:B------:R-:W-:-:S12]  /*0460*/  UIADD3 UR4, UPT, UPT, -UR4, URZ, URZ ;  /* 0x000000ff04047290 */ /* 0x000fd8000fffe1ff */
.L_x_16:
[----:B------:R-:W-:Y:S01]  /*0470*/  UIADD3 UR4, UPT, UPT, UR4, 0x1, URZ ;  /* 0x0000000104047890 */ /* 0x000fe2000fffe0ff */
[----:B------:R-:W-:-:S03]  /*0480*/  FFMA R5, R5, R2, 9.9999997473787516356e-05 ;  /* 0x38d1b71705057423 */ /* 0x000fc60000000002 */
[----:B------:R-:W-:-:S09]  /*0490*/  UISETP.NE.AND UP0, UPT, UR4, URZ, UPT ;  /* 0x000000ff0400728c */ /* 0x000fd2000bf05270 */
[----:B------:R-:W-:Y:S05]  /*04a0*/  BRA.U UP0, `(.L_x_16) ;  /* 0xfffffffd00f07547 */ /* 0x000fea000b83ffff */
.L_x_9:
[----:B------:R-:W0:Y:S02]  /*04b0*/  LDCU UR4, c[0x0][0x388] ;  /* 0x00007100ff0477ac */ /* 0x000e240008000800 */
[----:B0-----:R-:W-:-:S13]  /*04c0*/  ISETP.GE.AND P0, PT, R0, UR4, PT ;  /* 0x0000000400007c0c */ /* 0x001fda000bf06270 */
[----:B------:R-:W-:Y:S05]  /*04d0*/  @P0 EXIT ;  /* 0x000000000000094d */ /* 0x000fea0003800000 */
[----:B------:R-:W0:Y:S01]  /*04e0*/  LDC.64 R2, c[0x0][0x380] ;  /* 0x0000e000ff027b82 */ /* 0x000e220000000a00 */
[----:B------:R-:W1:Y:S01]  /*04f0*/  LDCU.64 UR4, c[0x0][0x358] ;  /* 0x00006b00ff0477ac */ /* 0x000e620008000a00 */
[----:B0-----:R-:W-:-:S05]  /*0500*/  IMAD.WIDE R2, R0, 0x4, R2 ;  /* 0x0000000400027825 */ /* 0x001fca00078e0202 */
[----:B-1----:R-:W-:Y:S01]  /*0510*/  STG.E desc[UR4][R2.64], R5 ;  /* 0x0000000502007986 */ /* 0x002fe2000c101904 */
[----:B------:R-:W-:Y:S05]  /*0520*/  EXIT ;  /* 0x000000000000794d */ /* 0x000fea0003800000 */
.L_x_17:
        /* <DEDUP_REMOVED lines=13> */
.L_x_21:


//--------------------- .nv.shared.reserved.0     --------------------------
	.section	.nv.shared.reserved.0,"aw",@nobits
	.weak		__nv_reservedSMEM_offset_0_alias
	.size		__nv_reservedSMEM_offset_0_alias, 0, 64
	.other		__nv_reservedSMEM_offset_0_alias,@"STO_CUDA_RESERVED_SHARED STV_DEFAULT"
__nv_reservedSMEM_offset_0_alias:
	.zero		0
	.zero		64


//--------------------- .nv.shared._Z16shared_mem_chainPfii --------------------------
	.section	.nv.shared._Z16shared_mem_chainPfii,"aw",@nobits
	.sectionflags	@""
	.align	4
.nv.shared._Z16shared_mem_chainPfii:
	.zero		2048


//--------------------- .nv.constant0._Z19global_mem_parallelPKfPfi --------------------------
	.section	.nv.constant0._Z19global_mem_parallelPKfPfi,"a",@progbits
	.sectionflags	@""
	.align	4
.nv.constant0._Z19global_mem_parallelPKfPfi:
	.zero		916


//--------------------- .nv.constant0._Z16global_mem_chainPKfPfii --------------------------
	.section	.nv.constant0._Z16global_mem_chainPKfPfii,"a",@progbits
	.sectionflags	@""
	.align	4
.nv.constant0._Z16global_mem_chainPKfPfii:
	.zero		920


//--------------------- .nv.constant0._Z16shared_mem_chainPfii --------------------------
	.section	.nv.constant0._Z16shared_mem_chainPfii,"a",@progbits
	.sectionflags	@""
	.align	4
.nv.constant0._Z16shared_mem_chainPfii:
	.zero		912


//--------------------- .nv.constant0._Z14register_chainPfii --------------------------
	.section	.nv.constant0._Z14register_chainPfii,"a",@progbits
	.sectionflags	@""
	.align	4
.nv.constant0._Z14register_chainPfii:
	.zero		912


//--------------------- SYMBOLS --------------------------

	.type		.nv.reservedSmem.offset0,@object
	.size		.nv.reservedSmem.offset0,0x4
	.type		.nv.reservedSmem.cap,@object
	.size		.nv.reservedSmem.cap,0x4
